	.headerflags	@"EF_CUDA_TEXMODE_UNIFIED EF_CUDA_64BIT_ADDRESS EF_CUDA_ACCELERATORS EF_CUDA_SM90 EF_CUDA_VIRTUAL_SM(EF_CUDA_SM90)"
	.elftype	@"ET_EXEC"


//--------------------- .nv.info                  --------------------------
	.section	.nv.info,"",@"SHT_CUDA_INFO"
	.align	4


	//----- nvinfo : EIATTR_REGCOUNT
	.align		4
        /*0000*/ 	.byte	0x04, 0x2f
        /*0002*/ 	.short	(.L_1 - .L_0)
	.align		4
.L_0:
        /*0004*/ 	.word	index@(triton_poi_fused__to_copy_arange_clamp_mul_sub_23)
        /*0008*/ 	.word	0x0000000a


	//----- nvinfo : EIATTR_MIN_STACK_SIZE
	.align		4
.L_1:
        /*000c*/ 	.byte	0x04, 0x12
        /*000e*/ 	.short	(.L_3 - .L_2)
	.align		4
.L_2:
        /*0010*/ 	.word	index@(triton_poi_fused__to_copy_arange_clamp_mul_sub_23)
        /*0014*/ 	.word	0x00000000


	//----- nvinfo : EIATTR_FRAME_SIZE
	.align		4
.L_3:
        /*0018*/ 	.byte	0x04, 0x11
        /*001a*/ 	.short	(.L_5 - .L_4)
	.align		4
.L_4:
        /*001c*/ 	.word	index@(triton_poi_fused__to_copy_arange_clamp_mul_sub_23)
        /*0020*/ 	.word	0x00000000


	//----- nvinfo : EIATTR_MIN_STACK_SIZE
	.align		4
.L_5:
        /*0024*/ 	.byte	0x04, 0x12
        /*0026*/ 	.short	(.L_7 - .L_6)
	.align		4
.L_6:
        /*0028*/ 	.word	index@(triton_poi_fused__to_copy_arange_clamp_mul_sub_23)
        /*002c*/ 	.word	0x00000000
.L_7:


//--------------------- .nv.info.triton_poi_fused__to_copy_arange_clamp_mul_sub_23 --------------------------
	.section	.nv.info.triton_poi_fused__to_copy_arange_clamp_mul_sub_23,"",@"SHT_CUDA_INFO"
	.sectionflags	@""
	.align	4


	//----- nvinfo : EIATTR_CUDA_API_VERSION
	.align		4
        /*0000*/ 	.byte	0x04, 0x37
        /*0002*/ 	.short	(.L_9 - .L_8)
.L_8:
        /*0004*/ 	.word	0x0000007c


	//----- nvinfo : EIATTR_KPARAM_INFO
	.align		4
.L_9:
        /*0008*/ 	.byte	0x04, 0x17
        /*000a*/ 	.short	(.L_11 - .L_10)
.L_10:
        /*000c*/ 	.word	0x00000000
        /*0010*/ 	.short	0x0001
        /*0012*/ 	.short	0x0008
        /*0014*/ 	.byte	0x00, 0xf0, 0x11, 0x00


	//----- nvinfo : EIATTR_KPARAM_INFO
	.align		4
.L_11:
        /*0018*/ 	.byte	0x04, 0x17
        /*001a*/ 	.short	(.L_13 - .L_12)
.L_12:
        /*001c*/ 	.word	0x00000000
        /*0020*/ 	.short	0x0000
        /*0022*/ 	.short	0x0000
        /*0024*/ 	.byte	0x00, 0xf4, 0x21, 0x00


	//----- nvinfo : EIATTR_SPARSE_MMA_MASK
	.align		4
.L_13:
        /*0028*/ 	.byte	0x03, 0x50
        /*002a*/ 	.short	0x0000


	//----- nvinfo : EIATTR_MAXREG_COUNT
	.align		4
        /*002c*/ 	.byte	0x03, 0x1b
        /*002e*/ 	.short	0x00ff


	//----- nvinfo : EIATTR_EXIT_INSTR_OFFSETS
	.align		4
        /*0030*/ 	.byte	0x04, 0x1c
        /*0032*/ 	.short	(.L_15 - .L_14)


	//   ....[0]....
.L_14:
        /*0034*/ 	.word	0x000000e0


	//   ....[1]....
        /*0038*/ 	.word	0x00000110


	//----- nvinfo : EIATTR_REQNTID
	.align		4
.L_15:
        /*003c*/ 	.byte	0x04, 0x10
        /*003e*/ 	.short	(.L_17 - .L_16)
.L_16:
        /*0040*/ 	.word	0x00000020
        /*0044*/ 	.word	0x00000001
        /*0048*/ 	.word	0x00000001


	//----- nvinfo : EIATTR_CBANK_PARAM_SIZE
	.align		4
.L_17:
        /*004c*/ 	.byte	0x03, 0x19
        /*004e*/ 	.short	0x000c


	//----- nvinfo : EIATTR_PARAM_CBANK
	.align		4
        /*0050*/ 	.byte	0x04, 0x0a
        /*0052*/ 	.short	(.L_19 - .L_18)
	.align		4
.L_18:
        /*0054*/ 	.word	index@(.nv.constant0.triton_poi_fused__to_copy_arange_clamp_mul_sub_23)
        /*0058*/ 	.short	0x0210
        /*005a*/ 	.short	0x000c


	//----- nvinfo : EIATTR_SW_WAR
	.align		4
.L_19:
        /*005c*/ 	.byte	0x04, 0x36
        /*005e*/ 	.short	(.L_21 - .L_20)
.L_20:
        /*0060*/ 	.word	0x00000008
.L_21:


//--------------------- .nv.callgraph             --------------------------
	.section	.nv.callgraph,"",@"SHT_CUDA_CALLGRAPH"
	.align	4
	.sectionentsize	8
	.align		4
        /*0000*/ 	.word	0x00000000
	.align		4
        /*0004*/ 	.word	0xffffffff
	.align		4
        /*0008*/ 	.word	0x00000000
	.align		4
        /*000c*/ 	.word	0xfffffffe
	.align		4
        /*0010*/ 	.word	0x00000000
	.align		4
        /*0014*/ 	.word	0xfffffffd
	.align		4
        /*0018*/ 	.word	0x00000000
	.align		4
        /*001c*/ 	.word	0xfffffffc


//--------------------- .text.triton_poi_fused__to_copy_arange_clamp_mul_sub_23 --------------------------
	.section	.text.triton_poi_fused__to_copy_arange_clamp_mul_sub_23,"ax",@progbits
	.align	128
        .global         triton_poi_fused__to_copy_arange_clamp_mul_sub_23
        .type           triton_poi_fused__to_copy_arange_clamp_mul_sub_23,@function
        .size           triton_poi_fused__to_copy_arange_clamp_mul_sub_23,(.L_x_1 - triton_poi_fused__to_copy_arange_clamp_mul_sub_23)
        .other          triton_poi_fused__to_copy_arange_clamp_mul_sub_23,@"STO_CUDA_ENTRY STV_DEFAULT"
triton_poi_fused__to_copy_arange_clamp_mul_sub_23:
.text.triton_poi_fused__to_copy_arange_clamp_mul_sub_23:
[----:B------:R-:W0:Y:S02]  /*0000*/  LDC R1, c[0x0][0x28] ;  /* 0x00000a00ff017b82 */ /* 0x000e240000000800 */
[----:B------:R-:W1:Y:S01]  /*0010*/  S2R R0, SR_TID.X ;  /* 0x0000000000007919 */ /* 0x000e620000002100 */
[----:B------:R-:W2:Y:S01]  /*0020*/  LDC.64 R2, c[0x0][0x210] ;  /* 0x00008400ff027b82 */ /* 0x000ea20000000a00 */
[----:B------:R-:W3:Y:S01]  /*0030*/  S2R R5, SR_CTAID.X ;  /* 0x0000000000057919 */ /* 0x000ee20000002500 */
[----:B-1----:R-:W-:-:S05]  /*0040*/  LOP3.LUT R0, R0, 0x1f, RZ, 0xc0, !PT ;  /* 0x0000001f00007812 */ /* 0x002fca00078ec0ff */
[----:B---3--:R-:W-:-:S04]  /*0050*/  IMAD R5, R5, 0x20, R0 ;  /* 0x0000002005057824 */ /* 0x008fc800078e0200 */
[C---:B--2---:R-:W-:Y:S01]  /*0060*/  IMAD.WIDE R2, R5.reuse, 0x4, R2 ;  /* 0x0000000405027825 */ /* 0x044fe200078e0202 */
[----:B------:R-:W-:Y:S02]  /*0070*/  I2FP.F32.S32 R0, R5 ;  /* 0x0000000500007245 */ /* 0x000fe40000201400 */
[----:B------:R-:W-:-:S03]  /*0080*/  ISETP.GE.AND P0, PT, R5, 0x20, PT ;  /* 0x000000200500780c */ /* 0x000fc60003f06270 */
[----:B------:R-:W-:-:S05]  /*0090*/  FMUL R0, R0, 0.48387095332145690918 ;  /* 0x3ef7bdef00007820 */ /* 0x000fca0000400000 */
[----:B------:R-:W-:-:S04]  /*00a0*/  FMNMX R0, RZ, R0, !PT ;  /* 0x00000000ff007209 */ /* 0x000fc80007800000 */
[----:B------:R-:W1:Y:S02]  /*00b0*/  F2I.TRUNC.NTZ R4, R0 ;  /* 0x0000000000047305 */ /* 0x000e64000020f100 */
[----:B-1----:R-:W-:-:S05]  /*00c0*/  I2FP.F32.S32 R7, R4 ;  /* 0x0000000400077245 */ /* 0x002fca0000201400 */
[----:B------:R-:W-:Y:S01]  /*00d0*/  FADD.SAT R7, R0, -R7 ;  /* 0x8000000700077221 */ /* 0x000fe20000002000 */
[----:B------:R-:W-:Y:S06]  /*00e0*/  @P0 EXIT ;  /* 0x000000000000094d */ /* 0x000fec0003800000 */
[----:B------:R-:W-:Y:S02]  /*00f0*/  ULDC.64 UR4, c[0x0][0x208] ;  /* 0x0000820000047ab9 */ /* 0x000fe40000000a00 */
[----:B------:R-:W-:Y:S01]  /*0100*/  STG.E desc[UR4][R2.64], R7 ;  /* 0x0000000702007986 */ /* 0x000fe2000c101904 */
[----:B------:R-:W-:Y:S05]  /*0110*/  EXIT ;  /* 0x000000000000794d */ /* 0x000fea0003800000 */
.L_x_0:
[----:B------:R-:W-:-:S00]  /*0120*/  BRA `(.L_x_0) ;  /* 0xfffffffc00fc7947 */ /* 0x000fc0000383ffff */
[----:B------:R-:W-:-:S00]  /*0130*/  NOP ;  /* 0x0000000000007918 */ /* 0x000fc00000000000 */
        /* <DEDUP_REMOVED lines=12> */
.L_x_1:


//--------------------- .nv.constant0.triton_poi_fused__to_copy_arange_clamp_mul_sub_23 --------------------------
	.section	.nv.constant0.triton_poi_fused__to_copy_arange_clamp_mul_sub_23,"a",@progbits
	.sectionflags	@""
	.align	4
.nv.constant0.triton_poi_fused__to_copy_arange_clamp_mul_sub_23:
	.zero		540
